	.headerflags	@"EF_CUDA_TEXMODE_UNIFIED EF_CUDA_64BIT_ADDRESS EF_CUDA_ACCELERATORS EF_CUDA_SM90 EF_CUDA_VIRTUAL_SM(EF_CUDA_SM90)"
	.elftype	@"ET_EXEC"


//--------------------- .nv.info                  --------------------------
	.section	.nv.info,"",@"SHT_CUDA_INFO"
	.align	4


	//----- nvinfo : EIATTR_REGCOUNT
	.align		4
        /*0000*/ 	.byte	0x04, 0x2f
        /*0002*/ 	.short	(.L_3 - .L_2)
	.align		4
.L_2:
        /*0004*/ 	.word	index@(triton_poi_fused_cat_17)
        /*0008*/ 	.word	0x00000016


	//----- nvinfo : EIATTR_MIN_STACK_SIZE
	.align		4
.L_3:
        /*000c*/ 	.byte	0x04, 0x12
        /*000e*/ 	.short	(.L_5 - .L_4)
	.align		4
.L_4:
        /*0010*/ 	.word	index@(triton_poi_fused_cat_17)
        /*0014*/ 	.word	0x00000000


	//----- nvinfo : EIATTR_FRAME_SIZE
	.align		4
.L_5:
        /*0018*/ 	.byte	0x04, 0x11
        /*001a*/ 	.short	(.L_7 - .L_6)
	.align		4
.L_6:
        /*001c*/ 	.word	index@(triton_poi_fused_cat_17)
        /*0020*/ 	.word	0x00000000


	//----- nvinfo : EIATTR_MIN_STACK_SIZE
	.align		4
.L_7:
        /*0024*/ 	.byte	0x04, 0x12
        /*0026*/ 	.short	(.L_9 - .L_8)
	.align		4
.L_8:
        /*0028*/ 	.word	index@(triton_poi_fused_cat_17)
        /*002c*/ 	.word	0x00000000
.L_9:


//--------------------- .nv.info.triton_poi_fused_cat_17 --------------------------
	.section	.nv.info.triton_poi_fused_cat_17,"",@"SHT_CUDA_INFO"
	.sectionflags	@""
	.align	4


	//----- nvinfo : EIATTR_CUDA_API_VERSION
	.align		4
        /*0000*/ 	.byte	0x04, 0x37
        /*0002*/ 	.short	(.L_11 - .L_10)
.L_10:
        /*0004*/ 	.word	0x0000007c


	//----- nvinfo : EIATTR_KPARAM_INFO
	.align		4
.L_11:
        /*0008*/ 	.byte	0x04, 0x17
        /*000a*/ 	.short	(.L_13 - .L_12)
.L_12:
        /*000c*/ 	.word	0x00000000
        /*0010*/ 	.short	0x0007
        /*0012*/ 	.short	0x0038
        /*0014*/ 	.byte	0x00, 0xf0, 0x11, 0x00


	//----- nvinfo : EIATTR_KPARAM_INFO
	.align		4
.L_13:
        /*0018*/ 	.byte	0x04, 0x17
        /*001a*/ 	.short	(.L_15 - .L_14)
.L_14:
        /*001c*/ 	.word	0x00000000
        /*0020*/ 	.short	0x0006
        /*0022*/ 	.short	0x0030
        /*0024*/ 	.byte	0x00, 0xf4, 0x21, 0x00


	//----- nvinfo : EIATTR_KPARAM_INFO
	.align		4
.L_15:
        /*0028*/ 	.byte	0x04, 0x17
        /*002a*/ 	.short	(.L_17 - .L_16)
.L_16:
        /*002c*/ 	.word	0x00000000
        /*0030*/ 	.short	0x0005
        /*0032*/ 	.short	0x0028
        /*0034*/ 	.byte	0x00, 0xf4, 0x21, 0x00


	//----- nvinfo : EIATTR_KPARAM_INFO
	.align		4
.L_17:
        /*0038*/ 	.byte	0x04, 0x17
        /*003a*/ 	.short	(.L_19 - .L_18)
.L_18:
        /*003c*/ 	.word	0x00000000
        /*0040*/ 	.short	0x0004
        /*0042*/ 	.short	0x0020
        /*0044*/ 	.byte	0x00, 0xf4, 0x21, 0x00


	//----- nvinfo : EIATTR_KPARAM_INFO
	.align		4
.L_19:
        /*0048*/ 	.byte	0x04, 0x17
        /*004a*/ 	.short	(.L_21 - .L_20)
.L_20:
        /*004c*/ 	.word	0x00000000
        /*0050*/ 	.short	0x0003
        /*0052*/ 	.short	0x0018
        /*0054*/ 	.byte	0x00, 0xf4, 0x21, 0x00


	//----- nvinfo : EIATTR_KPARAM_INFO
	.align		4
.L_21:
        /*0058*/ 	.byte	0x04, 0x17
        /*005a*/ 	.short	(.L_23 - .L_22)
.L_22:
        /*005c*/ 	.word	0x00000000
        /*0060*/ 	.short	0x0002
        /*0062*/ 	.short	0x0010
        /*0064*/ 	.byte	0x00, 0xf4, 0x21, 0x00


	//----- nvinfo : EIATTR_KPARAM_INFO
	.align		4
.L_23:
        /*0068*/ 	.byte	0x04, 0x17
        /*006a*/ 	.short	(.L_25 - .L_24)
.L_24:
        /*006c*/ 	.word	0x00000000
        /*0070*/ 	.short	0x0001
        /*0072*/ 	.short	0x0008
        /*0074*/ 	.byte	0x00, 0xf4, 0x21, 0x00


	//----- nvinfo : EIATTR_KPARAM_INFO
	.align		4
.L_25:
        /*0078*/ 	.byte	0x04, 0x17
        /*007a*/ 	.short	(.L_27 - .L_26)
.L_26:
        /*007c*/ 	.word	0x00000000
        /*0080*/ 	.short	0x0000
        /*0082*/ 	.short	0x0000
        /*0084*/ 	.byte	0x00, 0xf4, 0x21, 0x00


	//----- nvinfo : EIATTR_SPARSE_MMA_MASK
	.align		4
.L_27:
        /*0088*/ 	.byte	0x03, 0x50
        /*008a*/ 	.short	0x0000


	//----- nvinfo : EIATTR_MAXREG_COUNT
	.align		4
        /*008c*/ 	.byte	0x03, 0x1b
        /*008e*/ 	.short	0x00ff


	//----- nvinfo : EIATTR_EXIT_INSTR_OFFSETS
	.align		4
        /*0090*/ 	.byte	0x04, 0x1c
        /*0092*/ 	.short	(.L_29 - .L_28)


	//   ....[0]....
.L_28:
        /*0094*/ 	.word	0x000004d0


	//   ....[1]....
        /*0098*/ 	.word	0x000004f0


	//----- nvinfo : EIATTR_REQNTID
	.align		4
.L_29:
        /*009c*/ 	.byte	0x04, 0x10
        /*009e*/ 	.short	(.L_31 - .L_30)
.L_30:
        /*00a0*/ 	.word	0x00000080
        /*00a4*/ 	.word	0x00000001
        /*00a8*/ 	.word	0x00000001


	//----- nvinfo : EIATTR_CBANK_PARAM_SIZE
	.align		4
.L_31:
        /*00ac*/ 	.byte	0x03, 0x19
        /*00ae*/ 	.short	0x003c


	//----- nvinfo : EIATTR_PARAM_CBANK
	.align		4
        /*00b0*/ 	.byte	0x04, 0x0a
        /*00b2*/ 	.short	(.L_33 - .L_32)
	.align		4
.L_32:
        /*00b4*/ 	.word	index@(.nv.constant0.triton_poi_fused_cat_17)
        /*00b8*/ 	.short	0x0210
        /*00ba*/ 	.short	0x003c


	//----- nvinfo : EIATTR_SW_WAR
	.align		4
.L_33:
        /*00bc*/ 	.byte	0x04, 0x36
        /*00be*/ 	.short	(.L_35 - .L_34)
.L_34:
        /*00c0*/ 	.word	0x00000008
.L_35:


//--------------------- .nv.callgraph             --------------------------
	.section	.nv.callgraph,"",@"SHT_CUDA_CALLGRAPH"
	.align	4
	.sectionentsize	8
	.align		4
        /*0000*/ 	.word	0x00000000
	.align		4
        /*0004*/ 	.word	0xffffffff
	.align		4
        /*0008*/ 	.word	0x00000000
	.align		4
        /*000c*/ 	.word	0xfffffffe
	.align		4
        /*0010*/ 	.word	0x00000000
	.align		4
        /*0014*/ 	.word	0xfffffffd
	.align		4
        /*0018*/ 	.word	0x00000000
	.align		4
        /*001c*/ 	.word	0xfffffffc


//--------------------- .nv.constant4             --------------------------
	.section	.nv.constant4,"a",@progbits
	.align	8
	.align		8
.nv.constant4:
        /*0000*/ 	.dword	_$_str
	.align		8
        /*0008*/ 	.dword	_$_str_$_2


//--------------------- .text.triton_poi_fused_cat_17 --------------------------
	.section	.text.triton_poi_fused_cat_17,"ax",@progbits
	.align	128
        .global         triton_poi_fused_cat_17
        .type           triton_poi_fused_cat_17,@function
        .size           triton_poi_fused_cat_17,(.L_x_1 - triton_poi_fused_cat_17)
        .other          triton_poi_fused_cat_17,@"STO_CUDA_ENTRY STV_DEFAULT"
triton_poi_fused_cat_17:
.text.triton_poi_fused_cat_17:
[----:B------:R-:W0:Y:S01]  /*0000*/  LDC R1, c[0x0][0x28] ;  /* 0x00000a00ff017b82 */ /* 0x000e220000000800 */
[----:B------:R-:W1:Y:S07]  /*0010*/  S2R R2, SR_TID.X ;  /* 0x0000000000027919 */ /* 0x000e6e0000002100 */
[----:B------:R-:W2:Y:S01]  /*0020*/  LDC.64 R16, c[0x0][0x220] ;  /* 0x00008800ff107b82 */ /* 0x000ea20000000a00 */
[----:B------:R-:W-:Y:S01]  /*0030*/  IMAD.MOV.U32 R0, RZ, RZ, RZ ;  /* 0x000000ffff007224 */ /* 0x000fe200078e00ff */
[----:B------:R-:W-:Y:S01]  /*0040*/  ULDC.64 UR4, c[0x0][0x208] ;  /* 0x0000820000047ab9 */ /* 0x000fe20000000a00 */
[----:B------:R-:W3:Y:S05]  /*0050*/  S2R R3, SR_CTAID.X ;  /* 0x0000000000037919 */ /* 0x000eea0000002500 */
[----:B------:R-:W4:Y:S08]  /*0060*/  LDC.64 R10, c[0x0][0x210] ;  /* 0x00008400ff0a7b82 */ /* 0x000f300000000a00 */
[----:B------:R-:W5:Y:S08]  /*0070*/  LDC.64 R14, c[0x0][0x218] ;  /* 0x00008600ff0e7b82 */ /* 0x000f700000000a00 */
[----:B------:R-:W4:Y:S08]  /*0080*/  LDC.64 R8, c[0x0][0x228] ;  /* 0x00008a00ff087b82 */ /* 0x000f300000000a00 */
[----:B------:R-:W4:Y:S01]  /*0090*/  LDC.64 R4, c[0x0][0x230] ;  /* 0x00008c00ff047b82 */ /* 0x000f220000000a00 */
[----:B-1----:R-:W-:Y:S01]  /*00a0*/  LOP3.LUT R2, R2, 0x7f, RZ, 0xc0, !PT ;  /* 0x0000007f02027812 */ /* 0x002fe200078ec0ff */
[----:B------:R-:W-:Y:S01]  /*00b0*/  IMAD.MOV.U32 R6, RZ, RZ, RZ ;  /* 0x000000ffff067224 */ /* 0x000fe200078e00ff */
[----:B------:R-:W-:-:S03]  /*00c0*/  ULDC.64 UR6, c[0x0][0x238] ;  /* 0x00008e0000067ab9 */ /* 0x000fc60000000a00 */
[----:B---3--:R-:W-:Y:S02]  /*00d0*/  IMAD R3, R3, 0x80, R2 ;  /* 0x0000008003037824 */ /* 0x008fe400078e0202 */
[----:B------:R-:W-:-:S04]  /*00e0*/  IMAD.MOV.U32 R2, RZ, RZ, RZ ;  /* 0x000000ffff027224 */ /* 0x000fc800078e00ff */
[----:B------:R-:W-:-:S05]  /*00f0*/  IMAD.HI R13, R3, -0x6db6db6d, R2 ;  /* 0x92492493030d7827 */ /* 0x000fca00078e0202 */
[----:B------:R-:W-:-:S04]  /*0100*/  SHF.R.U32.HI R18, RZ, 0x1f, R13 ;  /* 0x0000001fff127819 */ /* 0x000fc8000001160d */
[----:B------:R-:W-:-:S05]  /*0110*/  LEA.HI.SX32 R2, R13, R18, 0x1b ;  /* 0x000000120d027211 */ /* 0x000fca00078fdaff */
[----:B------:R-:W-:-:S04]  /*0120*/  IMAD R7, R2, -0x38, R3 ;  /* 0xffffffc802077824 */ /* 0x000fc800078e0203 */
[C---:B--2---:R-:W-:Y:S01]  /*0130*/  IMAD.WIDE R16, R7.reuse, 0x4, R16 ;  /* 0x0000000407107825 */ /* 0x044fe200078e0210 */
[----:B------:R-:W-:-:S04]  /*0140*/  ISETP.GE.AND P2, PT, R7, 0x10, PT ;  /* 0x000000100700780c */ /* 0x000fc80003f46270 */
[----:B------:R-:W-:-:S13]  /*0150*/  ISETP.LT.AND P3, PT, R3, 0x3800, !P2 ;  /* 0x000038000300780c */ /* 0x000fda0005761270 */
[----:B------:R1:W2:Y:S01]  /*0160*/  @P3 LDG.E.EL R0, desc[UR4][R16.64] ;  /* 0x0000000410003981 */ /* 0x0002a2000c2e1900 */
[----:B------:R-:W-:Y:S01]  /*0170*/  IMAD R19, R2, 0x10, R7 ;  /* 0x0000001002137824 */ /* 0x000fe200078e0207 */
[----:B------:R-:W-:Y:S01]  /*0180*/  LEA.HI.SX32 R18, R13, R18, 0x15 ;  /* 0x000000120d127211 */ /* 0x000fe200078faaff */
[----:B------:R-:W-:Y:S02]  /*0190*/  IMAD.MOV.U32 R12, RZ, RZ, RZ ;  /* 0x000000ffff0c7224 */ /* 0x000fe400078e00ff */
[----:B----4-:R-:W-:Y:S01]  /*01a0*/  IMAD.WIDE R10, R19, 0x4, R10 ;  /* 0x00000004130a7825 */ /* 0x010fe200078e020a */
[----:B------:R-:W-:-:S03]  /*01b0*/  SHF.R.S32.HI R19, RZ, 0x1f, R2 ;  /* 0x0000001fff137819 */ /* 0x000fc60000011402 */
[----:B-----5:R-:W-:Y:S01]  /*01c0*/  IMAD.WIDE R14, R7, 0x4, R14 ;  /* 0x00000004070e7825 */ /* 0x020fe200078e020e */
[----:B------:R-:W-:Y:S01]  /*01d0*/  LEA.HI R19, R19, R2, RZ, 0x6 ;  /* 0x0000000213137211 */ /* 0x000fe200078f30ff */
[----:B------:R3:W4:Y:S03]  /*01e0*/  @P3 LDG.E.EL R12, desc[UR4][R10.64] ;  /* 0x000000040a0c3981 */ /* 0x000726000c2e1900 */
[----:B------:R-:W-:Y:S01]  /*01f0*/  LOP3.LUT R19, R19, 0xffffffc0, RZ, 0xc0, !PT ;  /* 0xffffffc013137812 */ /* 0x000fe200078ec0ff */
[----:B------:R5:W4:Y:S01]  /*0200*/  @P3 LDG.E.EL R6, desc[UR4][R14.64] ;  /* 0x000000040e063981 */ /* 0x000b22000c2e1900 */
[----:B01----:R-:W-:-:S04]  /*0210*/  IMAD.WIDE R16, R7, 0x4, R8 ;  /* 0x0000000407107825 */ /* 0x003fc800078e0208 */
[----:B------:R-:W-:Y:S02]  /*0220*/  IMAD.MOV.U32 R13, RZ, RZ, RZ ;  /* 0x000000ffff0d7224 */ /* 0x000fe400078e00ff */
[----:B------:R-:W-:Y:S02]  /*0230*/  IMAD.MOV.U32 R8, RZ, RZ, RZ ;  /* 0x000000ffff087224 */ /* 0x000fe400078e00ff */
[----:B------:R-:W-:Y:S02]  /*0240*/  IMAD.IADD R19, R2, 0x1, -R19 ;  /* 0x0000000102137824 */ /* 0x000fe400078e0a13 */
[----:B------:R-:W-:Y:S01]  /*0250*/  IMAD R18, R18, 0xa00, RZ ;  /* 0x00000a0012127824 */ /* 0x000fe200078e02ff */
[----:B------:R-:W-:Y:S01]  /*0260*/  ISETP.GE.AND P0, PT, R3, 0x3800, PT ;  /* 0x000038000300780c */ /* 0x000fe20003f06270 */
[C---:B------:R-:W-:Y:S01]  /*0270*/  IMAD.WIDE R4, R7.reuse, 0x4, R4 ;  /* 0x0000000407047825 */ /* 0x040fe200078e0204 */
[----:B------:R-:W4:Y:S03]  /*0280*/  @P3 LDG.E.EL R13, desc[UR4][R16.64] ;  /* 0x00000004100d3981 */ /* 0x000f26000c2e1900 */
[C---:B------:R-:W-:Y:S01]  /*0290*/  IMAD.SHL.U32 R2, R7.reuse, 0x40, RZ ;  /* 0x0000004007027824 */ /* 0x040fe200078e00ff */
[----:B------:R-:W-:Y:S01]  /*02a0*/  SHF.R.S32.HI R9, RZ, 0x1f, R18 ;  /* 0x0000001fff097819 */ /* 0x000fe20000011412 */
[----:B------:R0:W4:Y:S01]  /*02b0*/  @P3 LDG.E.EL R8, desc[UR4][R4.64] ;  /* 0x0000000404083981 */ /* 0x000122000c2e1900 */
[----:B------:R-:W-:-:S02]  /*02c0*/  ISETP.GT.AND P1, PT, R7, 0xf, !P0 ;  /* 0x0000000f0700780c */ /* 0x000fc40004724270 */
[--C-:B------:R-:W-:Y:S02]  /*02d0*/  IADD3 R18, P4, P5, R18, R2, R19.reuse ;  /* 0x0000000212127210 */ /* 0x100fe40007d9e013 */
[----:B---3--:R-:W-:Y:S02]  /*02e0*/  SHF.R.S32.HI R10, RZ, 0x1f, R2 ;  /* 0x0000001fff0a7819 */ /* 0x008fe40000011402 */
[----:B------:R-:W-:Y:S01]  /*02f0*/  SHF.R.S32.HI R2, RZ, 0x1f, R19 ;  /* 0x0000001fff027819 */ /* 0x000fe20000011413 */
[----:B-----5:R-:W-:Y:S01]  /*0300*/  IMAD.MOV.U32 R14, RZ, RZ, RZ ;  /* 0x000000ffff0e7224 */ /* 0x020fe200078e00ff */
[----:B0-----:R-:W0:Y:S02]  /*0310*/  LDC.64 R4, c[0x0][0x240] ;  /* 0x00009000ff047b82 */ /* 0x001e240000000a00 */
[----:B------:R-:W-:Y:S02]  /*0320*/  IADD3.X R9, R9, R10, R2, P4, P5 ;  /* 0x0000000a09097210 */ /* 0x000fe400027ea402 */
[----:B------:R-:W-:-:S04]  /*0330*/  LEA R10, P4, R18, UR6, 0x2 ;  /* 0x00000006120a7c11 */ /* 0x000fc8000f8810ff */
[----:B------:R-:W-:-:S05]  /*0340*/  LEA.HI.X R11, R18, UR7, R9, 0x2, P4 ;  /* 0x00000007120b7c11 */ /* 0x000fca000a0f1409 */
[----:B------:R-:W3:Y:S01]  /*0350*/  @P1 LDG.E.EL R14, desc[UR4][R10.64+-0x1000] ;  /* 0xfff000040a0e1981 */ /* 0x000ee2000c2e1900 */
[----:B------:R-:W-:Y:S02]  /*0360*/  IMAD.MOV.U32 R7, RZ, RZ, 0x3e800000 ;  /* 0x3e800000ff077424 */ /* 0x000fe400078e00ff */
[----:B0-----:R-:W-:Y:S01]  /*0370*/  IMAD.WIDE R4, R3, 0x4, R4 ;  /* 0x0000000403047825 */ /* 0x001fe200078e0204 */
[----:B--2---:R-:W-:-:S05]  /*0380*/  SEL R0, R0, RZ, P3 ;  /* 0x000000ff00007207 */ /* 0x004fca0001800000 */
[----:B------:R-:W-:-:S04]  /*0390*/  FADD R0, R0, 9.9999997473787516356e-06 ;  /* 0x3727c5ac00007421 */ /* 0x000fc80000000000 */
[----:B------:R-:W0:Y:S02]  /*03a0*/  MUFU.SQRT R2, R0 ;  /* 0x0000000000027308 */ /* 0x000e240000002000 */
[C---:B0-----:R-:W-:Y:S02]  /*03b0*/  FSETP.GT.AND P4, PT, R2.reuse, 8.50705917302346158658e+37, PT ;  /* 0x7e8000000200780b */ /* 0x041fe40003f84000 */
[----:B------:R-:W-:-:S11]  /*03c0*/  FSETP.GEU.AND P5, PT, R2, 1.175494350822287508e-38, PT ;  /* 0x008000000200780b */ /* 0x000fd60003fae000 */
[----:B------:R-:W-:-:S04]  /*03d0*/  @P4 FMUL R2, R2, 0.25 ;  /* 0x3e80000002024820 */ /* 0x000fc80000400000 */
[----:B------:R-:W-:-:S06]  /*03e0*/  @!P5 FMUL R2, R2, 16777216 ;  /* 0x4b8000000202d820 */ /* 0x000fcc0000400000 */
[----:B------:R-:W0:Y:S01]  /*03f0*/  MUFU.RCP R2, R2 ;  /* 0x0000000200027308 */ /* 0x000e220000001000 */
[----:B------:R-:W-:Y:S02]  /*0400*/  FSEL R7, R7, 1, P4 ;  /* 0x3f80000007077808 */ /* 0x000fe40002000000 */
[----:B----4-:R-:W-:Y:S02]  /*0410*/  SEL R9, R6, RZ, P3 ;  /* 0x000000ff06097207 */ /* 0x010fe40001800000 */
[----:B------:R-:W-:Y:S01]  /*0420*/  SEL R12, R12, RZ, P3 ;  /* 0x000000ff0c0c7207 */ /* 0x000fe20001800000 */
[----:B------:R-:W-:Y:S01]  /*0430*/  @!P5 FMUL R7, R7, 16777216 ;  /* 0x4b8000000707d820 */ /* 0x000fe20000400000 */
[----:B------:R-:W-:-:S03]  /*0440*/  SEL R13, R13, RZ, P3 ;  /* 0x000000ff0d0d7207 */ /* 0x000fc60001800000 */
[----:B------:R-:W-:Y:S01]  /*0450*/  FADD R0, R12, -R9 ;  /* 0x800000090c007221 */ /* 0x000fe20000000000 */
[----:B------:R-:W-:Y:S01]  /*0460*/  SEL R8, R8, RZ, P3 ;  /* 0x000000ff08087207 */ /* 0x000fe20001800000 */
[----:B0-----:R-:W-:-:S04]  /*0470*/  FMUL R7, R2, R7 ;  /* 0x0000000702077220 */ /* 0x001fc80000400000 */
[----:B------:R-:W-:-:S04]  /*0480*/  FMUL R7, R0, R7 ;  /* 0x0000000700077220 */ /* 0x000fc80000400000 */
[----:B------:R-:W-:-:S05]  /*0490*/  FFMA R8, R7, R13, R8 ;  /* 0x0000000d07087223 */ /* 0x000fca0000000008 */
[----:B------:R-:W-:-:S04]  /*04a0*/  FSETP.GEU.AND P3, PT, R8, RZ, PT ;  /* 0x000000ff0800720b */ /* 0x000fc80003f6e000 */
[----:B------:R-:W-:Y:S02]  /*04b0*/  FSEL R7, R8, RZ, P3 ;  /* 0x000000ff08077208 */ /* 0x000fe40001800000 */
[----:B---3--:R-:W-:Y:S01]  /*04c0*/  @P2 SEL R7, R14, RZ, P1 ;  /* 0x000000ff0e072207 */ /* 0x008fe20000800000 */
[----:B------:R-:W-:Y:S06]  /*04d0*/  @P0 EXIT ;  /* 0x000000000000094d */ /* 0x000fec0003800000 */
[----:B------:R-:W-:Y:S01]  /*04e0*/  STG.E desc[UR4][R4.64], R7 ;  /* 0x0000000704007986 */ /* 0x000fe2000c101904 */
[----:B------:R-:W-:Y:S05]  /*04f0*/  EXIT ;  /* 0x000000000000794d */ /* 0x000fea0003800000 */
.L_x_0:
[----:B------:R-:W-:-:S00]  /*0500*/  BRA `(.L_x_0) ;  /* 0xfffffffc00fc7947 */ /* 0x000fc0000383ffff */
[----:B------:R-:W-:-:S00]  /*0510*/  NOP ;  /* 0x0000000000007918 */ /* 0x000fc00000000000 */
        /* <DEDUP_REMOVED lines=14> */
.L_x_1:


//--------------------- .nv.global.init           --------------------------
	.section	.nv.global.init,"aw",@progbits
.nv.global.init:
	.type		_$_str,@object
	.size		_$_str,(_$_str_$_2 - _$_str)
_$_str:
        /*0000*/ 	.byte	0x5f, 0x5f, 0x43, 0x55, 0x44, 0x41, 0x5f, 0x46, 0x54, 0x5a, 0x00
	.type		_$_str_$_2,@object
	.size		_$_str_$_2,(.L_1 - _$_str_$_2)
_$_str_$_2:
        /*000b*/ 	.byte	0x5f, 0x5f, 0x43, 0x55, 0x44, 0x41, 0x5f, 0x50, 0x52, 0x45, 0x43, 0x5f, 0x53, 0x51, 0x52, 0x54
        /*001b*/ 	.byte	0x00
.L_1:


//--------------------- .nv.constant0.triton_poi_fused_cat_17 --------------------------
	.section	.nv.constant0.triton_poi_fused_cat_17,"a",@progbits
	.sectionflags	@""
	.align	4
.nv.constant0.triton_poi_fused_cat_17:
	.zero		588
